//
// Generated by NVIDIA NVVM Compiler
//
// Compiler Build ID: CL-36424714
// Cuda compilation tools, release 13.0, V13.0.88
// Based on NVVM 20.0.0
//

.version 9.0
.target sm_100
.address_size 64

	// .globl	_Z13simple_kernelPfi

.visible .entry _Z13simple_kernelPfi(
	.param .u64 .ptr .align 1 _Z13simple_kernelPfi_param_0,
	.param .u32 _Z13simple_kernelPfi_param_1
)
{
	.reg .pred 	%p<2>;
	.reg .b32 	%r<6>;
	.reg .b32 	%f<4>;
	.reg .b64 	%rd<5>;

	ld.param.u64 	%rd1, [_Z13simple_kernelPfi_param_0];
	ld.param.u32 	%r2, [_Z13simple_kernelPfi_param_1];
	mov.u32 	%r3, %ctaid.x;
	mov.u32 	%r4, %ntid.x;
	mov.u32 	%r5, %tid.x;
	mad.lo.s32 	%r1, %r3, %r4, %r5;
	setp.ge.s32 	%p1, %r1, %r2;
	@%p1 bra 	$L__BB0_2;
	cvta.to.global.u64 	%rd2, %rd1;
	mul.wide.s32 	%rd3, %r1, 4;
	add.s64 	%rd4, %rd2, %rd3;
	ld.global.f32 	%f1, [%rd4];
	sqrt.rn.f32 	%f2, %f1;
	add.f32 	%f3, %f2, %f2;
	st.global.f32 	[%rd4], %f3;
$L__BB0_2:
	ret;

}


// ===== COMPILED SASS (sm_100) =====

	.target	sm_100

	.elftype	@"ET_EXEC"


//--------------------- .note.nv.tkinfo           --------------------------
	.section	.note.nv.tkinfo,"",@"SHT_NOTE"
	.sectionflags	@"SHF_NOTE_NV_TKINFO"
	.tkinfo
        /*0018*/ 	.word	0x00000002
        /*0030*/ 	.string	""
        /*0030*/ 	.string	"ptxas"
        /*0030*/ 	.string	"Cuda compilation tools, release 13.0, V13.0.88"
        /*0030*/ 	.string	"Build cuda_13.0.r13.0/compiler.36424714_0"
        /*0030*/ 	.string	"-arch sm_100 -m 64 "



//--------------------- .note.nv.cuinfo           --------------------------
	.section	.note.nv.cuinfo,"",@"SHT_NOTE"
	.sectionflags	@"SHF_NOTE_NV_CUINFO"
        /*0018*/ 	.short	0x0002
        /*001a*/ 	.short	0x0064
        /*001c*/ 	.short	0x0082
	.zero		2


//--------------------- .nv.info                  --------------------------
	.section	.nv.info,"",@"SHT_CUDA_INFO"
	.align	4


	//----- nvinfo : EIATTR_REGCOUNT
	.align		4
        /*0000*/ 	.byte	0x04, 0x2f
        /*0002*/ 	.short	(.L_1 - .L_0)
	.align		4
.L_0:
        /*0004*/ 	.word	index@(_Z13simple_kernelPfi)
        /*0008*/ 	.word	0x0000000c


	//----- nvinfo : EIATTR_FRAME_SIZE
	.align		4
.L_1:
        /*000c*/ 	.byte	0x04, 0x11
        /*000e*/ 	.short	(.L_3 - .L_2)
	.align		4
.L_2:
        /*0010*/ 	.word	index@($__internal_0_$__cuda_sm20_sqrt_rn_f32_slowpath)
        /*0014*/ 	.word	0x00000000


	//----- nvinfo : EIATTR_FRAME_SIZE
	.align		4
.L_3:
        /*0018*/ 	.byte	0x04, 0x11
        /*001a*/ 	.short	(.L_5 - .L_4)
	.align		4
.L_4:
        /*001c*/ 	.word	index@(_Z13simple_kernelPfi)
        /*0020*/ 	.word	0x00000000


	//----- nvinfo : EIATTR_MIN_STACK_SIZE
	.align		4
.L_5:
        /*0024*/ 	.byte	0x04, 0x12
        /*0026*/ 	.short	(.L_7 - .L_6)
	.align		4
.L_6:
        /*0028*/ 	.word	index@(_Z13simple_kernelPfi)
        /*002c*/ 	.word	0x00000000
.L_7:


//--------------------- .nv.compat                --------------------------
	.section	.nv.compat,"",@"SHT_CUDA_COMPAT_INFO"
	.align	4
        /*0000*/ 	.byte	0x02, 0x09, 0x00, 0x00, 0x02, 0x02, 0x01, 0x00, 0x02, 0x05, 0x05, 0x00, 0x03, 0x07, 0x01, 0x01
        /*0010*/ 	.byte	0x02, 0x03, 0x00, 0x00, 0x02, 0x06, 0x01, 0x00, 0x04, 0x0b, 0x08, 0x00, 0x01, 0x00, 0x00, 0x00
        /*0020*/ 	.byte	0x00, 0x00, 0x00, 0x00


//--------------------- .nv.info._Z13simple_kernelPfi --------------------------
	.section	.nv.info._Z13simple_kernelPfi,"",@"SHT_CUDA_INFO"
	.sectionflags	@""
	.align	4


	//----- nvinfo : EIATTR_CUDA_API_VERSION
	.align		4
        /*0000*/ 	.byte	0x04, 0x37
        /*0002*/ 	.short	(.L_9 - .L_8)
.L_8:
        /*0004*/ 	.word	0x00000082


	//----- nvinfo : EIATTR_KPARAM_INFO
	.align		4
.L_9:
        /*0008*/ 	.byte	0x04, 0x17
        /*000a*/ 	.short	(.L_11 - .L_10)
.L_10:
        /*000c*/ 	.word	0x00000000
        /*0010*/ 	.short	0x0001
        /*0012*/ 	.short	0x0008
        /*0014*/ 	.byte	0x00, 0xf0, 0x11, 0x00


	//----- nvinfo : EIATTR_KPARAM_INFO
	.align		4
.L_11:
        /*0018*/ 	.byte	0x04, 0x17
        /*001a*/ 	.short	(.L_13 - .L_12)
.L_12:
        /*001c*/ 	.word	0x00000000
        /*0020*/ 	.short	0x0000
        /*0022*/ 	.short	0x0000
        /*0024*/ 	.byte	0x00, 0xf5, 0x21, 0x00


	//----- nvinfo : EIATTR_SPARSE_MMA_MASK
	.align		4
.L_13:
        /*0028*/ 	.byte	0x03, 0x50
        /*002a*/ 	.short	0x0000


	//----- nvinfo : EIATTR_MAXREG_COUNT
	.align		4
        /*002c*/ 	.byte	0x03, 0x1b
        /*002e*/ 	.short	0x00ff


	//----- nvinfo : EIATTR_MERCURY_ISA_VERSION
	.align		4
        /*0030*/ 	.byte	0x03, 0x5f
        /*0032*/ 	.short	0x0101


	//----- nvinfo : EIATTR_VRC_CTA_INIT_COUNT
	.align		4
        /*0034*/ 	.byte	0x02, 0x4a
	.zero		1
	.zero		1


	//----- nvinfo : EIATTR_EXIT_INSTR_OFFSETS
	.align		4
        /*0038*/ 	.byte	0x04, 0x1c
        /*003a*/ 	.short	(.L_15 - .L_14)


	//   ....[0]....
.L_14:
        /*003c*/ 	.word	0x00000070


	//   ....[1]....
        /*0040*/ 	.word	0x000001b0


	//----- nvinfo : EIATTR_CRS_STACK_SIZE
	.align		4
.L_15:
        /*0044*/ 	.byte	0x04, 0x1e
        /*0046*/ 	.short	(.L_17 - .L_16)
.L_16:
        /*0048*/ 	.word	0x00000000


	//----- nvinfo : EIATTR_CBANK_PARAM_SIZE
	.align		4
.L_17:
        /*004c*/ 	.byte	0x03, 0x19
        /*004e*/ 	.short	0x000c


	//----- nvinfo : EIATTR_PARAM_CBANK
	.align		4
        /*0050*/ 	.byte	0x04, 0x0a
        /*0052*/ 	.short	(.L_19 - .L_18)
	.align		4
.L_18:
        /*0054*/ 	.word	index@(.nv.constant0._Z13simple_kernelPfi)
        /*0058*/ 	.short	0x0380
        /*005a*/ 	.short	0x000c


	//----- nvinfo : EIATTR_SW_WAR
	.align		4
.L_19:
        /*005c*/ 	.byte	0x04, 0x36
        /*005e*/ 	.short	(.L_21 - .L_20)
.L_20:
        /*0060*/ 	.word	0x00000008
.L_21:


//--------------------- .nv.callgraph             --------------------------
	.section	.nv.callgraph,"",@"SHT_CUDA_CALLGRAPH"
	.align	4
	.sectionentsize	8
	.align		4
        /*0000*/ 	.word	0x00000000
	.align		4
        /*0004*/ 	.word	0xffffffff
	.align		4
        /*0008*/ 	.word	0x00000000
	.align		4
        /*000c*/ 	.word	0xfffffffe
	.align		4
        /*0010*/ 	.word	0x00000000
	.align		4
        /*0014*/ 	.word	0xfffffffd
	.align		4
        /*0018*/ 	.word	0x00000000
	.align		4
        /*001c*/ 	.word	0xfffffffc


//--------------------- .text._Z13simple_kernelPfi --------------------------
	.section	.text._Z13simple_kernelPfi,"ax",@progbits
	.align	128
        .global         _Z13simple_kernelPfi
        .type           _Z13simple_kernelPfi,@function
        .size           _Z13simple_kernelPfi,(.L_x_5 - _Z13simple_kernelPfi)
        .other          _Z13simple_kernelPfi,@"STO_CUDA_ENTRY STV_DEFAULT"
_Z13simple_kernelPfi:
.text._Z13simple_kernelPfi:
[----:B------:R-:W-:Y:S01]  /*0000*/  LDC R1, c[0x0][0x37c] ;  /* 0x0000df00ff017b82 */ /* 0x000fe20000000800 */
[----:B------:R-:W0:Y:S07]  /*0010*/  S2R R0, SR_TID.X ;  /* 0x0000000000007919 */ /* 0x000e2e0000002100 */
[----:B------:R-:W0:Y:S01]  /*0020*/  S2UR UR4, SR_CTAID.X ;  /* 0x00000000000479c3 */ /* 0x000e220000002500 */
[----:B------:R-:W1:Y:S07]  /*0030*/  LDCU UR5, c[0x0][0x388] ;  /* 0x00007100ff0577ac */ /* 0x000e6e0008000800 */
[----:B------:R-:W0:Y:S02]  /*0040*/  LDC R5, c[0x0][0x360] ;  /* 0x0000d800ff057b82 */ /* 0x000e240000000800 */
[----:B0-----:R-:W-:-:S05]  /*0050*/  IMAD R5, R5, UR4, R0 ;  /* 0x0000000405057c24 */ /* 0x001fca000f8e0200 */
[----:B-1----:R-:W-:-:S13]  /*0060*/  ISETP.GE.AND P0, PT, R5, UR5, PT ;  /* 0x0000000505007c0c */ /* 0x002fda000bf06270 */
[----:B------:R-:W-:Y:S05]  /*0070*/  @P0 EXIT ;  /* 0x000000000000094d */ /* 0x000fea0003800000 */
[----:B------:R-:W0:Y:S01]  /*0080*/  LDC.64 R2, c[0x0][0x380] ;  /* 0x0000e000ff027b82 */ /* 0x000e220000000a00 */
[----:B------:R-:W1:Y:S01]  /*0090*/  LDCU.64 UR4, c[0x0][0x358] ;  /* 0x00006b00ff0477ac */ /* 0x000e620008000a00 */
[----:B0-----:R-:W-:-:S05]  /*00a0*/  IMAD.WIDE R2, R5, 0x4, R2 ;  /* 0x0000000405027825 */ /* 0x001fca00078e0202 */
[----:B-1----:R-:W2:Y:S01]  /*00b0*/  LDG.E R0, desc[UR4][R2.64] ;  /* 0x0000000402007981 */ /* 0x002ea2000c1e1900 */
[----:B------:R-:W-:Y:S01]  /*00c0*/  BSSY.RECONVERGENT B0, `(.L_x_0) ;  /* 0x000000c000007945 */ /* 0x000fe20003800200 */
[----:B--2---:R-:W-:Y:S01]  /*00d0*/  IADD3 R4, PT, PT, R0, -0xd000000, RZ ;  /* 0xf300000000047810 */ /* 0x004fe20007ffe0ff */
[----:B------:R0:W1:Y:S03]  /*00e0*/  MUFU.RSQ R5, R0 ;  /* 0x0000000000057308 */ /* 0x0000660000001400 */
[----:B------:R-:W-:-:S13]  /*00f0*/  ISETP.GT.U32.AND P0, PT, R4, 0x727fffff, PT ;  /* 0x727fffff0400780c */ /* 0x000fda0003f04070 */
[----:B0-----:R-:W-:Y:S05]  /*0100*/  @!P0 BRA `(.L_x_1) ;  /* 0x00000000000c8947 */ /* 0x001fea0003800000 */
[----:B------:R-:W-:-:S07]  /*0110*/  MOV R9, 0x130 ;  /* 0x0000013000097802 */ /* 0x000fce0000000f00 */
[----:B-1----:R-:W-:Y:S05]  /*0120*/  CALL.REL.NOINC `($__internal_0_$__cuda_sm20_sqrt_rn_f32_slowpath) ;  /* 0x0000000000247944 */ /* 0x002fea0003c00000 */
[----:B------:R-:W-:Y:S05]  /*0130*/  BRA `(.L_x_2) ;  /* 0x0000000000107947 */ /* 0x000fea0003800000 */
.L_x_1:
[----:B-1----:R-:W-:Y:S01]  /*0140*/  FMUL.FTZ R7, R0, R5 ;  /* 0x0000000500077220 */ /* 0x002fe20000410000 */
[----:B------:R-:W-:-:S03]  /*0150*/  FMUL.FTZ R5, R5, 0.5 ;  /* 0x3f00000005057820 */ /* 0x000fc60000410000 */
[----:B------:R-:W-:-:S04]  /*0160*/  FFMA R0, -R7, R7, R0 ;  /* 0x0000000707007223 */ /* 0x000fc80000000100 */
[----:B------:R-:W-:-:S07]  /*0170*/  FFMA R0, R0, R5, R7 ;  /* 0x0000000500007223 */ /* 0x000fce0000000007 */
.L_x_2:
[----:B------:R-:W-:Y:S05]  /*0180*/  BSYNC.RECONVERGENT B0 ;  /* 0x0000000000007941 */ /* 0x000fea0003800200 */
.L_x_0:
[----:B------:R-:W-:-:S05]  /*0190*/  FADD R5, R0, R0 ;  /* 0x0000000000057221 */ /* 0x000fca0000000000 */
[----:B------:R-:W-:Y:S01]  /*01a0*/  STG.E desc[UR4][R2.64], R5 ;  /* 0x0000000502007986 */ /* 0x000fe2000c101904 */
[----:B------:R-:W-:Y:S05]  /*01b0*/  EXIT ;  /* 0x000000000000794d */ /* 0x000fea0003800000 */
        .weak           $__internal_0_$__cuda_sm20_sqrt_rn_f32_slowpath
        .type           $__internal_0_$__cuda_sm20_sqrt_rn_f32_slowpath,@function
        .size           $__internal_0_$__cuda_sm20_sqrt_rn_f32_slowpath,(.L_x_5 - $__internal_0_$__cuda_sm20_sqrt_rn_f32_slowpath)
$__internal_0_$__cuda_sm20_sqrt_rn_f32_slowpath:
[----:B------:R-:W-:-:S13]  /*01c0*/  LOP3.LUT P0, RZ, R0, 0x7fffffff, RZ, 0xc0, !PT ;  /* 0x7fffffff00ff7812 */ /* 0x000fda000780c0ff */
[----:B------:R-:W-:Y:S01]  /*01d0*/  @!P0 MOV R4, R0 ;  /* 0x0000000000048202 */ /* 0x000fe20000000f00 */
[----:B------:R-:W-:Y:S06]  /*01e0*/  @!P0 BRA `(.L_x_3) ;  /* 0x0000000000408947 */ /* 0x000fec0003800000 */
[----:B------:R-:W-:-:S13]  /*01f0*/  FSETP.GEU.FTZ.AND P0, PT, R0, RZ, PT ;  /* 0x000000ff0000720b */ /* 0x000fda0003f1e000 */
[----:B------:R-:W-:Y:S01]  /*0200*/  @!P0 MOV R4, 0x7fffffff ;  /* 0x7fffffff00048802 */ /* 0x000fe20000000f00 */
[----:B------:R-:W-:Y:S06]  /*0210*/  @!P0 BRA `(.L_x_3) ;  /* 0x0000000000348947 */ /* 0x000fec0003800000 */
[----:B------:R-:W-:-:S13]  /*0220*/  FSETP.GTU.FTZ.AND P0, PT, |R0|, +INF , PT ;  /* 0x7f8000000000780b */ /* 0x000fda0003f1c200 */
[----:B------:R-:W-:Y:S01]  /*0230*/  @P0 FADD.FTZ R4, R0, 1 ;  /* 0x3f80000000040421 */ /* 0x000fe20000010000 */
[----:B------:R-:W-:Y:S06]  /*0240*/  @P0 BRA `(.L_x_3) ;  /* 0x0000000000280947 */ /* 0x000fec0003800000 */
[----:B------:R-:W-:-:S13]  /*0250*/  FSETP.NEU.FTZ.AND P0, PT, |R0|, +INF , PT ;  /* 0x7f8000000000780b */ /* 0x000fda0003f1d200 */
[----:B------:R-:W-:-:S04]  /*0260*/  @P0 FFMA R5, R0, 1.84467440737095516160e+19, RZ ;  /* 0x5f80000000050823 */ /* 0x000fc800000000ff */
[----:B------:R-:W0:Y:S02]  /*0270*/  @P0 MUFU.RSQ R4, R5 ;  /* 0x0000000500040308 */ /* 0x000e240000001400 */
[----:B0-----:R-:W-:Y:S01]  /*0280*/  @P0 FMUL.FTZ R6, R5, R4 ;  /* 0x0000000405060220 */ /* 0x001fe20000410000 */
[----:B------:R-:W-:Y:S01]  /*0290*/  @P0 FMUL.FTZ R8, R4, 0.5 ;  /* 0x3f00000004080820 */ /* 0x000fe20000410000 */
[----:B------:R-:W-:Y:S02]  /*02a0*/  @!P0 MOV R4, R0 ;  /* 0x0000000000048202 */ /* 0x000fe40000000f00 */
[----:B------:R-:W-:-:S04]  /*02b0*/  @P0 FADD.FTZ R7, -R6, -RZ ;  /* 0x800000ff06070221 */ /* 0x000fc80000010100 */
[----:B------:R-:W-:-:S04]  /*02c0*/  @P0 FFMA R7, R6, R7, R5 ;  /* 0x0000000706070223 */ /* 0x000fc80000000005 */
[----:B------:R-:W-:-:S04]  /*02d0*/  @P0 FFMA R7, R7, R8, R6 ;  /* 0x0000000807070223 */ /* 0x000fc80000000006 */
[----:B------:R-:W-:-:S07]  /*02e0*/  @P0 FMUL.FTZ R4, R7, 2.3283064365386962891e-10 ;  /* 0x2f80000007040820 */ /* 0x000fce0000410000 */
.L_x_3:
[----:B------:R-:W-:Y:S01]  /*02f0*/  HFMA2 R5, -RZ, RZ, 0, 0 ;  /* 0x00000000ff057431 */ /* 0x000fe200000001ff */
[----:B------:R-:W-:Y:S02]  /*0300*/  MOV R0, R4 ;  /* 0x0000000400007202 */ /* 0x000fe40000000f00 */
[----:B------:R-:W-:-:S04]  /*0310*/  MOV R4, R9 ;  /* 0x0000000900047202 */ /* 0x000fc80000000f00 */
[----:B------:R-:W-:Y:S05]  /*0320*/  RET.REL.NODEC R4 `(_Z13simple_kernelPfi) ;  /* 0xfffffffc04347950 */ /* 0x000fea0003c3ffff */
.L_x_4:
[----:B------:R-:W-:-:S00]  /*0330*/  BRA `(.L_x_4) ;  /* 0xfffffffc00fc7947 */ /* 0x000fc0000383ffff */
[----:B------:R-:W-:-:S00]  /*0340*/  NOP ;  /* 0x0000000000007918 */ /* 0x000fc00000000000 */
        /* <DEDUP_REMOVED lines=11> */
.L_x_5:


//--------------------- .nv.shared.reserved.0     --------------------------
	.section	.nv.shared.reserved.0,"aw",@nobits
	.weak		__nv_reservedSMEM_offset_0_alias
	.size		__nv_reservedSMEM_offset_0_alias, 0, 64
	.other		__nv_reservedSMEM_offset_0_alias,@"STO_CUDA_RESERVED_SHARED STV_DEFAULT"
__nv_reservedSMEM_offset_0_alias:
	.zero		0
	.zero		64


//--------------------- .nv.constant0._Z13simple_kernelPfi --------------------------
	.section	.nv.constant0._Z13simple_kernelPfi,"a",@progbits
	.sectionflags	@""
	.align	4
.nv.constant0._Z13simple_kernelPfi:
	.zero		908


//--------------------- SYMBOLS --------------------------

	.type		.nv.reservedSmem.offset0,@object
	.size		.nv.reservedSmem.offset0,0x4
